//
// Generated by NVIDIA NVVM Compiler
//
// Compiler Build ID: CL-36424714
// Cuda compilation tools, release 13.0, V13.0.88
// Based on NVVM 20.0.0
//

.version 9.0
.target sm_100
.address_size 64

	// .globl	_Z4compP3RGBPSt4pairIiiES_iii
.extern .func  (.param .b32 func_retval0) vprintf
(
	.param .b64 vprintf_param_0,
	.param .b64 vprintf_param_1
)
;
.global .align 1 .b8 $str[5] = {37, 100, 32, 10};

.visible .entry _Z4compP3RGBPSt4pairIiiES_iii(
	.param .u64 .ptr .align 1 _Z4compP3RGBPSt4pairIiiES_iii_param_0,
	.param .u64 .ptr .align 1 _Z4compP3RGBPSt4pairIiiES_iii_param_1,
	.param .align 4 .b8 _Z4compP3RGBPSt4pairIiiES_iii_param_2[12],
	.param .u32 _Z4compP3RGBPSt4pairIiiES_iii_param_3,
	.param .u32 _Z4compP3RGBPSt4pairIiiES_iii_param_4,
	.param .u32 _Z4compP3RGBPSt4pairIiiES_iii_param_5
)
{
	.reg .pred 	%p<16>;
	.reg .b32 	%r<39>;
	.reg .b64 	%rd<17>;

	ld.param.u32 	%r18, [_Z4compP3RGBPSt4pairIiiES_iii_param_2+8];
	ld.param.u32 	%r17, [_Z4compP3RGBPSt4pairIiiES_iii_param_2+4];
	ld.param.u32 	%r16, [_Z4compP3RGBPSt4pairIiiES_iii_param_2];
	ld.param.u64 	%rd9, [_Z4compP3RGBPSt4pairIiiES_iii_param_0];
	ld.param.u64 	%rd10, [_Z4compP3RGBPSt4pairIiiES_iii_param_1];
	ld.param.u32 	%r20, [_Z4compP3RGBPSt4pairIiiES_iii_param_3];
	ld.param.u32 	%r21, [_Z4compP3RGBPSt4pairIiiES_iii_param_4];
	ld.param.u32 	%r19, [_Z4compP3RGBPSt4pairIiiES_iii_param_5];
	cvta.to.global.u64 	%rd1, %rd10;
	mov.u32 	%r22, %tid.x;
	mov.u32 	%r23, %ctaid.x;
	mov.u32 	%r24, %ntid.x;
	mad.lo.s32 	%r1, %r23, %r24, %r22;
	div.s32 	%r2, %r1, %r20;
	rem.s32 	%r3, %r1, %r21;
	setp.lt.s32 	%p1, %r19, 1;
	@%p1 bra 	$L__BB0_22;
	cvta.to.global.u64 	%rd11, %rd9;
	mul.wide.s32 	%rd12, %r1, 12;
	add.s64 	%rd2, %rd11, %rd12;
	and.b32  	%r7, %r19, 3;
	setp.lt.u32 	%p2, %r19, 4;
	mov.b32 	%r37, 0;
	@%p2 bra 	$L__BB0_16;
	and.b32  	%r37, %r19, 2147483644;
	neg.s32 	%r36, %r37;
	add.s64 	%rd15, %rd1, 16;
$L__BB0_3:
	ld.global.u32 	%r26, [%rd15+-16];
	setp.ne.s32 	%p3, %r26, %r2;
	@%p3 bra 	$L__BB0_6;
	ld.global.u32 	%r27, [%rd15+-12];
	setp.ne.s32 	%p4, %r27, %r3;
	@%p4 bra 	$L__BB0_6;
	st.global.u32 	[%rd2], %r16;
	st.global.u32 	[%rd2+4], %r17;
	st.global.u32 	[%rd2+8], %r18;
$L__BB0_6:
	ld.global.u32 	%r28, [%rd15+-8];
	setp.ne.s32 	%p5, %r28, %r2;
	@%p5 bra 	$L__BB0_9;
	ld.global.u32 	%r29, [%rd15+-4];
	setp.ne.s32 	%p6, %r29, %r3;
	@%p6 bra 	$L__BB0_9;
	st.global.u32 	[%rd2], %r16;
	st.global.u32 	[%rd2+4], %r17;
	st.global.u32 	[%rd2+8], %r18;
$L__BB0_9:
	ld.global.u32 	%r30, [%rd15];
	setp.ne.s32 	%p7, %r30, %r2;
	@%p7 bra 	$L__BB0_12;
	ld.global.u32 	%r31, [%rd15+4];
	setp.ne.s32 	%p8, %r31, %r3;
	@%p8 bra 	$L__BB0_12;
	st.global.u32 	[%rd2], %r16;
	st.global.u32 	[%rd2+4], %r17;
	st.global.u32 	[%rd2+8], %r18;
$L__BB0_12:
	ld.global.u32 	%r32, [%rd15+8];
	setp.ne.s32 	%p9, %r32, %r2;
	@%p9 bra 	$L__BB0_15;
	ld.global.u32 	%r33, [%rd15+12];
	setp.ne.s32 	%p10, %r33, %r3;
	@%p10 bra 	$L__BB0_15;
	st.global.u32 	[%rd2], %r16;
	st.global.u32 	[%rd2+4], %r17;
	st.global.u32 	[%rd2+8], %r18;
$L__BB0_15:
	add.s32 	%r36, %r36, 4;
	add.s64 	%rd15, %rd15, 32;
	setp.ne.s32 	%p11, %r36, 0;
	@%p11 bra 	$L__BB0_3;
$L__BB0_16:
	setp.eq.s32 	%p12, %r7, 0;
	@%p12 bra 	$L__BB0_22;
	mul.wide.u32 	%rd13, %r37, 8;
	add.s64 	%rd14, %rd13, %rd1;
	add.s64 	%rd16, %rd14, 4;
	neg.s32 	%r38, %r7;
$L__BB0_18:
	.pragma "nounroll";
	ld.global.u32 	%r34, [%rd16+-4];
	setp.ne.s32 	%p13, %r34, %r2;
	@%p13 bra 	$L__BB0_21;
	ld.global.u32 	%r35, [%rd16];
	setp.ne.s32 	%p14, %r35, %r3;
	@%p14 bra 	$L__BB0_21;
	st.global.u32 	[%rd2], %r16;
	st.global.u32 	[%rd2+4], %r17;
	st.global.u32 	[%rd2+8], %r18;
$L__BB0_21:
	add.s64 	%rd16, %rd16, 8;
	add.s32 	%r38, %r38, 1;
	setp.ne.s32 	%p15, %r38, 0;
	@%p15 bra 	$L__BB0_18;
$L__BB0_22:
	ret;

}
	// .globl	_Z3addPiS_S_i
.visible .entry _Z3addPiS_S_i(
	.param .u64 .ptr .align 1 _Z3addPiS_S_i_param_0,
	.param .u64 .ptr .align 1 _Z3addPiS_S_i_param_1,
	.param .u64 .ptr .align 1 _Z3addPiS_S_i_param_2,
	.param .u32 _Z3addPiS_S_i_param_3
)
{
	.reg .b32 	%r<8>;
	.reg .b64 	%rd<11>;

	ld.param.u64 	%rd1, [_Z3addPiS_S_i_param_0];
	ld.param.u64 	%rd2, [_Z3addPiS_S_i_param_1];
	ld.param.u64 	%rd3, [_Z3addPiS_S_i_param_2];
	cvta.to.global.u64 	%rd4, %rd3;
	cvta.to.global.u64 	%rd5, %rd2;
	cvta.to.global.u64 	%rd6, %rd1;
	mov.u32 	%r1, %tid.x;
	mov.u32 	%r2, %ctaid.x;
	mov.u32 	%r3, %ntid.x;
	mad.lo.s32 	%r4, %r2, %r3, %r1;
	mul.wide.s32 	%rd7, %r4, 4;
	add.s64 	%rd8, %rd6, %rd7;
	ld.global.u32 	%r5, [%rd8];
	add.s64 	%rd9, %rd5, %rd7;
	ld.global.u32 	%r6, [%rd9];
	add.s32 	%r7, %r6, %r5;
	add.s64 	%rd10, %rd4, %rd7;
	st.global.u32 	[%rd10], %r7;
	ret;

}
	// .globl	_Z5printPi
.visible .entry _Z5printPi(
	.param .u64 .ptr .align 1 _Z5printPi_param_0
)
{
	.local .align 8 .b8 	__local_depot2[8];
	.reg .b64 	%SP;
	.reg .b64 	%SPL;
	.reg .pred 	%p<2>;
	.reg .b32 	%r<5>;
	.reg .b64 	%rd<9>;

	mov.u64 	%SPL, __local_depot2;
	cvta.local.u64 	%SP, %SPL;
	ld.param.u64 	%rd1, [_Z5printPi_param_0];
	cvta.to.global.u64 	%rd2, %rd1;
	mov.u32 	%r1, %ctaid.x;
	mul.wide.u32 	%rd3, %r1, 4;
	add.s64 	%rd4, %rd2, %rd3;
	ld.global.u32 	%r2, [%rd4];
	setp.eq.s32 	%p1, %r2, 0;
	@%p1 bra 	$L__BB2_2;
	add.u64 	%rd5, %SP, 0;
	add.u64 	%rd6, %SPL, 0;
	st.local.u32 	[%rd6], %r1;
	mov.u64 	%rd7, $str;
	cvta.global.u64 	%rd8, %rd7;
	{ // callseq 0, 0
	.param .b64 param0;
	st.param.b64 	[param0], %rd8;
	.param .b64 param1;
	st.param.b64 	[param1], %rd5;
	.param .b32 retval0;
	call.uni (retval0), 
	vprintf, 
	(
	param0, 
	param1
	);
	ld.param.b32 	%r3, [retval0];
	} // callseq 0
$L__BB2_2:
	ret;

}


// ===== COMPILED SASS (sm_100) =====

	.target	sm_100

	.elftype	@"ET_EXEC"


//--------------------- .note.nv.tkinfo           --------------------------
	.section	.note.nv.tkinfo,"",@"SHT_NOTE"
	.sectionflags	@"SHF_NOTE_NV_TKINFO"
	.tkinfo
        /*0018*/ 	.word	0x00000002
        /*0030*/ 	.string	""
        /*0030*/ 	.string	"ptxas"
        /*0030*/ 	.string	"Cuda compilation tools, release 13.0, V13.0.88"
        /*0030*/ 	.string	"Build cuda_13.0.r13.0/compiler.36424714_0"
        /*0030*/ 	.string	"-arch sm_100 -m 64 "



//--------------------- .note.nv.cuinfo           --------------------------
	.section	.note.nv.cuinfo,"",@"SHT_NOTE"
	.sectionflags	@"SHF_NOTE_NV_CUINFO"
        /*0018*/ 	.short	0x0002
        /*001a*/ 	.short	0x0064
        /*001c*/ 	.short	0x0082
	.zero		2


//--------------------- .nv.info                  --------------------------
	.section	.nv.info,"",@"SHT_CUDA_INFO"
	.align	4


	//----- nvinfo : EIATTR_REGCOUNT
	.align		4
        /*0000*/ 	.byte	0x04, 0x2f
        /*0002*/ 	.short	(.L_2 - .L_1)
	.align		4
.L_1:
        /*0004*/ 	.word	index@(_Z4compP3RGBPSt4pairIiiES_iii)
        /*0008*/ 	.word	0x00000012


	//----- nvinfo : EIATTR_FRAME_SIZE
	.align		4
.L_2:
        /*000c*/ 	.byte	0x04, 0x11
        /*000e*/ 	.short	(.L_4 - .L_3)
	.align		4
.L_3:
        /*0010*/ 	.word	index@(_Z4compP3RGBPSt4pairIiiES_iii)
        /*0014*/ 	.word	0x00000000


	//----- nvinfo : EIATTR_REGCOUNT
	.align		4
.L_4:
        /*0018*/ 	.byte	0x04, 0x2f
        /*001a*/ 	.short	(.L_6 - .L_5)
	.align		4
.L_5:
        /*001c*/ 	.word	index@(_Z3addPiS_S_i)
        /*0020*/ 	.word	0x0000000c


	//----- nvinfo : EIATTR_FRAME_SIZE
	.align		4
.L_6:
        /*0024*/ 	.byte	0x04, 0x11
        /*0026*/ 	.short	(.L_8 - .L_7)
	.align		4
.L_7:
        /*0028*/ 	.word	index@(_Z3addPiS_S_i)
        /*002c*/ 	.word	0x00000000


	//----- nvinfo : EIATTR_REGCOUNT
	.align		4
.L_8:
        /*0030*/ 	.byte	0x04, 0x2f
        /*0032*/ 	.short	(.L_10 - .L_9)
	.align		4
.L_9:
        /*0034*/ 	.word	index@(_Z5printPi)
        /*0038*/ 	.word	0x00000018


	//----- nvinfo : EIATTR_FRAME_SIZE
	.align		4
.L_10:
        /*003c*/ 	.byte	0x04, 0x11
        /*003e*/ 	.short	(.L_12 - .L_11)
	.align		4
.L_11:
        /*0040*/ 	.word	index@(_Z5printPi)
        /*0044*/ 	.word	0x00000008


	//----- nvinfo : EIATTR_MIN_STACK_SIZE
	.align		4
.L_12:
        /*0048*/ 	.byte	0x04, 0x12
        /*004a*/ 	.short	(.L_14 - .L_13)
	.align		4
.L_13:
        /*004c*/ 	.word	index@(_Z5printPi)
        /*0050*/ 	.word	0x00000008


	//----- nvinfo : EIATTR_MIN_STACK_SIZE
	.align		4
.L_14:
        /*0054*/ 	.byte	0x04, 0x12
        /*0056*/ 	.short	(.L_16 - .L_15)
	.align		4
.L_15:
        /*0058*/ 	.word	index@(_Z3addPiS_S_i)
        /*005c*/ 	.word	0x00000000


	//----- nvinfo : EIATTR_MIN_STACK_SIZE
	.align		4
.L_16:
        /*0060*/ 	.byte	0x04, 0x12
        /*0062*/ 	.short	(.L_18 - .L_17)
	.align		4
.L_17:
        /*0064*/ 	.word	index@(_Z4compP3RGBPSt4pairIiiES_iii)
        /*0068*/ 	.word	0x00000000
.L_18:


//--------------------- .nv.compat                --------------------------
	.section	.nv.compat,"",@"SHT_CUDA_COMPAT_INFO"
	.align	4
        /*0000*/ 	.byte	0x02, 0x09, 0x00, 0x00, 0x02, 0x02, 0x01, 0x00, 0x02, 0x05, 0x05, 0x00, 0x03, 0x07, 0x01, 0x01
        /*0010*/ 	.byte	0x02, 0x03, 0x00, 0x00, 0x02, 0x06, 0x01, 0x00, 0x04, 0x0b, 0x08, 0x00, 0x09, 0x00, 0x00, 0x00
        /*0020*/ 	.byte	0x00, 0x00, 0x00, 0x00


//--------------------- .nv.info._Z5printPi       --------------------------
	.section	.nv.info._Z5printPi,"",@"SHT_CUDA_INFO"
	.sectionflags	@""
	.align	4


	//----- nvinfo : EIATTR_CUDA_API_VERSION
	.align		4
        /*0000*/ 	.byte	0x04, 0x37
        /*0002*/ 	.short	(.L_20 - .L_19)
.L_19:
        /*0004*/ 	.word	0x00000082


	//----- nvinfo : EIATTR_KPARAM_INFO
	.align		4
.L_20:
        /*0008*/ 	.byte	0x04, 0x17
        /*000a*/ 	.short	(.L_22 - .L_21)
.L_21:
        /*000c*/ 	.word	0x00000000
        /*0010*/ 	.short	0x0000
        /*0012*/ 	.short	0x0000
        /*0014*/ 	.byte	0x00, 0xf5, 0x21, 0x00


	//----- nvinfo : EIATTR_SPARSE_MMA_MASK
	.align		4
.L_22:
        /*0018*/ 	.byte	0x03, 0x50
        /*001a*/ 	.short	0x0000


	//----- nvinfo : EIATTR_MAXREG_COUNT
	.align		4
        /*001c*/ 	.byte	0x03, 0x1b
        /*001e*/ 	.short	0x00ff


	//----- nvinfo : EIATTR_EXTERNS
	.align		4
        /*0020*/ 	.byte	0x04, 0x0f
        /*0022*/ 	.short	(.L_24 - .L_23)


	//   ....[0]....
	.align		4
.L_23:
        /*0024*/ 	.word	index@(vprintf)


	//----- nvinfo : EIATTR_MERCURY_ISA_VERSION
	.align		4
.L_24:
        /*0028*/ 	.byte	0x03, 0x5f
        /*002a*/ 	.short	0x0101


	//----- nvinfo : EIATTR_VRC_CTA_INIT_COUNT
	.align		4
        /*002c*/ 	.byte	0x02, 0x4a
	.zero		1
	.zero		1


	//----- nvinfo : EIATTR_SYSCALL_OFFSETS
	.align		4
        /*0030*/ 	.byte	0x04, 0x46
        /*0032*/ 	.short	(.L_26 - .L_25)


	//   ....[0]....
.L_25:
        /*0034*/ 	.word	0x00000140


	//----- nvinfo : EIATTR_EXIT_INSTR_OFFSETS
	.align		4
.L_26:
        /*0038*/ 	.byte	0x04, 0x1c
        /*003a*/ 	.short	(.L_28 - .L_27)


	//   ....[0]....
.L_27:
        /*003c*/ 	.word	0x000000b0


	//   ....[1]....
        /*0040*/ 	.word	0x00000150


	//----- nvinfo : EIATTR_CBANK_PARAM_SIZE
	.align		4
.L_28:
        /*0044*/ 	.byte	0x03, 0x19
        /*0046*/ 	.short	0x0008


	//----- nvinfo : EIATTR_PARAM_CBANK
	.align		4
        /*0048*/ 	.byte	0x04, 0x0a
        /*004a*/ 	.short	(.L_30 - .L_29)
	.align		4
.L_29:
        /*004c*/ 	.word	index@(.nv.constant0._Z5printPi)
        /*0050*/ 	.short	0x0380
        /*0052*/ 	.short	0x0008


	//----- nvinfo : EIATTR_SW_WAR
	.align		4
.L_30:
        /*0054*/ 	.byte	0x04, 0x36
        /*0056*/ 	.short	(.L_32 - .L_31)
.L_31:
        /*0058*/ 	.word	0x00000008
.L_32:


//--------------------- .nv.info._Z3addPiS_S_i    --------------------------
	.section	.nv.info._Z3addPiS_S_i,"",@"SHT_CUDA_INFO"
	.sectionflags	@""
	.align	4


	//----- nvinfo : EIATTR_CUDA_API_VERSION
	.align		4
        /*0000*/ 	.byte	0x04, 0x37
        /*0002*/ 	.short	(.L_34 - .L_33)
.L_33:
        /*0004*/ 	.word	0x00000082


	//----- nvinfo : EIATTR_KPARAM_INFO
	.align		4
.L_34:
        /*0008*/ 	.byte	0x04, 0x17
        /*000a*/ 	.short	(.L_36 - .L_35)
.L_35:
        /*000c*/ 	.word	0x00000000
        /*0010*/ 	.short	0x0003
        /*0012*/ 	.short	0x0018
        /*0014*/ 	.byte	0x00, 0xf0, 0x11, 0x00


	//----- nvinfo : EIATTR_KPARAM_INFO
	.align		4
.L_36:
        /*0018*/ 	.byte	0x04, 0x17
        /*001a*/ 	.short	(.L_38 - .L_37)
.L_37:
        /*001c*/ 	.word	0x00000000
        /*0020*/ 	.short	0x0002
        /*0022*/ 	.short	0x0010
        /*0024*/ 	.byte	0x00, 0xf5, 0x21, 0x00


	//----- nvinfo : EIATTR_KPARAM_INFO
	.align		4
.L_38:
        /*0028*/ 	.byte	0x04, 0x17
        /*002a*/ 	.short	(.L_40 - .L_39)
.L_39:
        /*002c*/ 	.word	0x00000000
        /*0030*/ 	.short	0x0001
        /*0032*/ 	.short	0x0008
        /*0034*/ 	.byte	0x00, 0xf5, 0x21, 0x00


	//----- nvinfo : EIATTR_KPARAM_INFO
	.align		4
.L_40:
        /*0038*/ 	.byte	0x04, 0x17
        /*003a*/ 	.short	(.L_42 - .L_41)
.L_41:
        /*003c*/ 	.word	0x00000000
        /*0040*/ 	.short	0x0000
        /*0042*/ 	.short	0x0000
        /*0044*/ 	.byte	0x00, 0xf5, 0x21, 0x00


	//----- nvinfo : EIATTR_SPARSE_MMA_MASK
	.align		4
.L_42:
        /*0048*/ 	.byte	0x03, 0x50
        /*004a*/ 	.short	0x0000


	//----- nvinfo : EIATTR_MAXREG_COUNT
	.align		4
        /*004c*/ 	.byte	0x03, 0x1b
        /*004e*/ 	.short	0x00ff


	//----- nvinfo : EIATTR_MERCURY_ISA_VERSION
	.align		4
        /*0050*/ 	.byte	0x03, 0x5f
        /*0052*/ 	.short	0x0101


	//----- nvinfo : EIATTR_VRC_CTA_INIT_COUNT
	.align		4
        /*0054*/ 	.byte	0x02, 0x4a
	.zero		1
	.zero		1


	//----- nvinfo : EIATTR_EXIT_INSTR_OFFSETS
	.align		4
        /*0058*/ 	.byte	0x04, 0x1c
        /*005a*/ 	.short	(.L_44 - .L_43)


	//   ....[0]....
.L_43:
        /*005c*/ 	.word	0x00000100


	//----- nvinfo : EIATTR_CBANK_PARAM_SIZE
	.align		4
.L_44:
        /*0060*/ 	.byte	0x03, 0x19
        /*0062*/ 	.short	0x001c


	//----- nvinfo : EIATTR_PARAM_CBANK
	.align		4
        /*0064*/ 	.byte	0x04, 0x0a
        /*0066*/ 	.short	(.L_46 - .L_45)
	.align		4
.L_45:
        /*0068*/ 	.word	index@(.nv.constant0._Z3addPiS_S_i)
        /*006c*/ 	.short	0x0380
        /*006e*/ 	.short	0x001c


	//----- nvinfo : EIATTR_SW_WAR
	.align		4
.L_46:
        /*0070*/ 	.byte	0x04, 0x36
        /*0072*/ 	.short	(.L_48 - .L_47)
.L_47:
        /*0074*/ 	.word	0x00000008
.L_48:


//--------------------- .nv.info._Z4compP3RGBPSt4pairIiiES_iii --------------------------
	.section	.nv.info._Z4compP3RGBPSt4pairIiiES_iii,"",@"SHT_CUDA_INFO"
	.sectionflags	@""
	.align	4


	//----- nvinfo : EIATTR_CUDA_API_VERSION
	.align		4
        /*0000*/ 	.byte	0x04, 0x37
        /*0002*/ 	.short	(.L_50 - .L_49)
.L_49:
        /*0004*/ 	.word	0x00000082


	//----- nvinfo : EIATTR_KPARAM_INFO
	.align		4
.L_50:
        /*0008*/ 	.byte	0x04, 0x17
        /*000a*/ 	.short	(.L_52 - .L_51)
.L_51:
        /*000c*/ 	.word	0x00000000
        /*0010*/ 	.short	0x0005
        /*0012*/ 	.short	0x0024
        /*0014*/ 	.byte	0x00, 0xf0, 0x11, 0x00


	//----- nvinfo : EIATTR_KPARAM_INFO
	.align		4
.L_52:
        /*0018*/ 	.byte	0x04, 0x17
        /*001a*/ 	.short	(.L_54 - .L_53)
.L_53:
        /*001c*/ 	.word	0x00000000
        /*0020*/ 	.short	0x0004
        /*0022*/ 	.short	0x0020
        /*0024*/ 	.byte	0x00, 0xf0, 0x11, 0x00


	//----- nvinfo : EIATTR_KPARAM_INFO
	.align		4
.L_54:
        /*0028*/ 	.byte	0x04, 0x17
        /*002a*/ 	.short	(.L_56 - .L_55)
.L_55:
        /*002c*/ 	.word	0x00000000
        /*0030*/ 	.short	0x0003
        /*0032*/ 	.short	0x001c
        /*0034*/ 	.byte	0x00, 0xf0, 0x11, 0x00


	//----- nvinfo : EIATTR_KPARAM_INFO
	.align		4
.L_56:
        /*0038*/ 	.byte	0x04, 0x17
        /*003a*/ 	.short	(.L_58 - .L_57)
.L_57:
        /*003c*/ 	.word	0x00000000
        /*0040*/ 	.short	0x0002
        /*0042*/ 	.short	0x0010
        /*0044*/ 	.byte	0x00, 0xf0, 0x31, 0x00


	//----- nvinfo : EIATTR_KPARAM_INFO
	.align		4
.L_58:
        /*0048*/ 	.byte	0x04, 0x17
        /*004a*/ 	.short	(.L_60 - .L_59)
.L_59:
        /*004c*/ 	.word	0x00000000
        /*0050*/ 	.short	0x0001
        /*0052*/ 	.short	0x0008
        /*0054*/ 	.byte	0x00, 0xf5, 0x21, 0x00


	//----- nvinfo : EIATTR_KPARAM_INFO
	.align		4
.L_60:
        /*0058*/ 	.byte	0x04, 0x17
        /*005a*/ 	.short	(.L_62 - .L_61)
.L_61:
        /*005c*/ 	.word	0x00000000
        /*0060*/ 	.short	0x0000
        /*0062*/ 	.short	0x0000
        /*0064*/ 	.byte	0x00, 0xf5, 0x21, 0x00


	//----- nvinfo : EIATTR_SPARSE_MMA_MASK
	.align		4
.L_62:
        /*0068*/ 	.byte	0x03, 0x50
        /*006a*/ 	.short	0x0000


	//----- nvinfo : EIATTR_MAXREG_COUNT
	.align		4
        /*006c*/ 	.byte	0x03, 0x1b
        /*006e*/ 	.short	0x00ff


	//----- nvinfo : EIATTR_MERCURY_ISA_VERSION
	.align		4
        /*0070*/ 	.byte	0x03, 0x5f
        /*0072*/ 	.short	0x0101


	//----- nvinfo : EIATTR_VRC_CTA_INIT_COUNT
	.align		4
        /*0074*/ 	.byte	0x02, 0x4a
	.zero		1
	.zero		1


	//----- nvinfo : EIATTR_EXIT_INSTR_OFFSETS
	.align		4
        /*0078*/ 	.byte	0x04, 0x1c
        /*007a*/ 	.short	(.L_64 - .L_63)


	//   ....[0]....
.L_63:
        /*007c*/ 	.word	0x000002a0


	//   ....[1]....
        /*0080*/ 	.word	0x000007c0


	//   ....[2]....
        /*0084*/ 	.word	0x00000940


	//----- nvinfo : EIATTR_CRS_STACK_SIZE
	.align		4
.L_64:
        /*0088*/ 	.byte	0x04, 0x1e
        /*008a*/ 	.short	(.L_66 - .L_65)
.L_65:
        /*008c*/ 	.word	0x00000000


	//----- nvinfo : EIATTR_CBANK_PARAM_SIZE
	.align		4
.L_66:
        /*0090*/ 	.byte	0x03, 0x19
        /*0092*/ 	.short	0x0028


	//----- nvinfo : EIATTR_PARAM_CBANK
	.align		4
        /*0094*/ 	.byte	0x04, 0x0a
        /*0096*/ 	.short	(.L_68 - .L_67)
	.align		4
.L_67:
        /*0098*/ 	.word	index@(.nv.constant0._Z4compP3RGBPSt4pairIiiES_iii)
        /*009c*/ 	.short	0x0380
        /*009e*/ 	.short	0x0028


	//----- nvinfo : EIATTR_SW_WAR
	.align		4
.L_68:
        /*00a0*/ 	.byte	0x04, 0x36
        /*00a2*/ 	.short	(.L_70 - .L_69)
.L_69:
        /*00a4*/ 	.word	0x00000008
.L_70:


//--------------------- .nv.callgraph             --------------------------
	.section	.nv.callgraph,"",@"SHT_CUDA_CALLGRAPH"
	.align	4
	.sectionentsize	8
	.align		4
        /*0000*/ 	.word	0x00000000
	.align		4
        /*0004*/ 	.word	0xffffffff
	.align		4
        /*0008*/ 	.word	index@(_Z5printPi)
	.align		4
        /*000c*/ 	.word	index@(vprintf)
	.align		4
        /*0010*/ 	.word	0x00000000
	.align		4
        /*0014*/ 	.word	0xfffffffe
	.align		4
        /*0018*/ 	.word	0x00000000
	.align		4
        /*001c*/ 	.word	0xfffffffd
	.align		4
        /*0020*/ 	.word	0x00000000
	.align		4
        /*0024*/ 	.word	0xfffffffc


//--------------------- .nv.constant4             --------------------------
	.section	.nv.constant4,"a",@progbits
	.align	8
	.align		8
.nv.constant4:
        /*0000*/ 	.dword	vprintf
	.align		8
        /*0008*/ 	.dword	$str


//--------------------- .text._Z5printPi          --------------------------
	.section	.text._Z5printPi,"ax",@progbits
	.align	128
        .global         _Z5printPi
        .type           _Z5printPi,@function
        .size           _Z5printPi,(.L_x_17 - _Z5printPi)
        .other          _Z5printPi,@"STO_CUDA_ENTRY STV_DEFAULT"
_Z5printPi:
.text._Z5printPi:
[----:B------:R-:W0:Y:S01]  /*0000*/  LDC R1, c[0x0][0x37c] ;  /* 0x0000df00ff017b82 */ /* 0x000e220000000800 */
[----:B------:R-:W1:Y:S07]  /*0010*/  S2R R8, SR_CTAID.X ;  /* 0x0000000000087919 */ /* 0x000e6e0000002500 */
[----:B------:R-:W1:Y:S01]  /*0020*/  LDC.64 R2, c[0x0][0x380] ;  /* 0x0000e000ff027b82 */ /* 0x000e620000000a00 */
[----:B------:R-:W2:Y:S01]  /*0030*/  LDCU.64 UR4, c[0x0][0x358] ;  /* 0x00006b00ff0477ac */ /* 0x000ea20008000a00 */
[----:B0-----:R-:W-:-:S02]  /*0040*/  VIADD R1, R1, 0xfffffff8 ;  /* 0xfffffff801017836 */ /* 0x001fc40000000000 */
[----:B-1----:R-:W-:-:S06]  /*0050*/  IMAD.WIDE.U32 R2, R8, 0x4, R2 ;  /* 0x0000000408027825 */ /* 0x002fcc00078e0002 */
[----:B--2---:R-:W2:Y:S01]  /*0060*/  LDG.E R2, desc[UR4][R2.64] ;  /* 0x0000000402027981 */ /* 0x004ea2000c1e1900 */
[----:B------:R-:W0:Y:S01]  /*0070*/  LDCU UR4, c[0x0][0x2f8] ;  /* 0x00005f00ff0477ac */ /* 0x000e220008000800 */
[----:B------:R-:W1:Y:S01]  /*0080*/  LDCU UR5, c[0x0][0x2fc] ;  /* 0x00005f80ff0577ac */ /* 0x000e620008000800 */
[----:B0-----:R-:W-:Y:S02]  /*0090*/  IADD3 R6, P1, PT, R1, UR4, RZ ;  /* 0x0000000401067c10 */ /* 0x001fe4000ff3e0ff */
[----:B--2---:R-:W-:-:S13]  /*00a0*/  ISETP.NE.AND P0, PT, R2, RZ, PT ;  /* 0x000000ff0200720c */ /* 0x004fda0003f05270 */
[----:B-1----:R-:W-:Y:S05]  /*00b0*/  @!P0 EXIT ;  /* 0x000000000000894d */ /* 0x002fea0003800000 */
[----:B------:R-:W-:Y:S01]  /*00c0*/  MOV R0, 0x0 ;  /* 0x0000000000007802 */ /* 0x000fe20000000f00 */
[----:B------:R0:W-:Y:S01]  /*00d0*/  STL [R1], R8 ;  /* 0x0000000801007387 */ /* 0x0001e20000100800 */
[----:B------:R-:W1:Y:S01]  /*00e0*/  LDCU.64 UR6, c[0x4][0x8] ;  /* 0x01000100ff0677ac */ /* 0x000e620008000a00 */
[----:B------:R-:W-:Y:S01]  /*00f0*/  IMAD.X R7, RZ, RZ, UR5, P1 ;  /* 0x00000005ff077e24 */ /* 0x000fe200088e06ff */
[----:B------:R0:W2:Y:S01]  /*0100*/  LDC.64 R2, c[0x4][R0] ;  /* 0x0100000000027b82 */ /* 0x0000a20000000a00 */
[----:B-1----:R-:W-:Y:S01]  /*0110*/  MOV R4, UR6 ;  /* 0x0000000600047c02 */ /* 0x002fe20008000f00 */
[----:B0-----:R-:W-:-:S07]  /*0120*/  IMAD.U32 R5, RZ, RZ, UR7 ;  /* 0x00000007ff057e24 */ /* 0x001fce000f8e00ff */
[----:B------:R-:W-:-:S07]  /*0130*/  LEPC R20, `(.L_x_0) ;  /* 0x000000001014794e */ /* 0x000fce0000000000 */
[----:B--2---:R-:W-:Y:S05]  /*0140*/  CALL.ABS.NOINC R2 ;  /* 0x0000000002007343 */ /* 0x004fea0003c00000 */
.L_x_0:
[----:B------:R-:W-:Y:S05]  /*0150*/  EXIT ;  /* 0x000000000000794d */ /* 0x000fea0003800000 */
.L_x_1:
[----:B------:R-:W-:-:S00]  /*0160*/  BRA `(.L_x_1) ;  /* 0xfffffffc00fc7947 */ /* 0x000fc0000383ffff */
[----:B------:R-:W-:-:S00]  /*0170*/  NOP ;  /* 0x0000000000007918 */ /* 0x000fc00000000000 */
        /* <DEDUP_REMOVED lines=8> */
.L_x_17:


//--------------------- .text._Z3addPiS_S_i       --------------------------
	.section	.text._Z3addPiS_S_i,"ax",@progbits
	.align	128
        .global         _Z3addPiS_S_i
        .type           _Z3addPiS_S_i,@function
        .size           _Z3addPiS_S_i,(.L_x_18 - _Z3addPiS_S_i)
        .other          _Z3addPiS_S_i,@"STO_CUDA_ENTRY STV_DEFAULT"
_Z3addPiS_S_i:
.text._Z3addPiS_S_i:
[----:B------:R-:W-:Y:S01]  /*0000*/  LDC R1, c[0x0][0x37c] ;  /* 0x0000df00ff017b82 */ /* 0x000fe20000000800 */
[----:B------:R-:W0:Y:S07]  /*0010*/  S2R R9, SR_TID.X ;  /* 0x0000000000097919 */ /* 0x000e2e0000002100 */
[----:B------:R-:W0:Y:S01]  /*0020*/  S2UR UR6, SR_CTAID.X ;  /* 0x00000000000679c3 */ /* 0x000e220000002500 */
[----:B------:R-:W1:Y:S07]  /*0030*/  LDCU.64 UR4, c[0x0][0x358] ;  /* 0x00006b00ff0477ac */ /* 0x000e6e0008000a00 */
[----:B------:R-:W0:Y:S08]  /*0040*/  LDC R0, c[0x0][0x360] ;  /* 0x0000d800ff007b82 */ /* 0x000e300000000800 */
[----:B------:R-:W2:Y:S08]  /*0050*/  LDC.64 R2, c[0x0][0x380] ;  /* 0x0000e000ff027b82 */ /* 0x000eb00000000a00 */
[----:B------:R-:W3:Y:S01]  /*0060*/  LDC.64 R4, c[0x0][0x388] ;  /* 0x0000e200ff047b82 */ /* 0x000ee20000000a00 */
[----:B0-----:R-:W-:-:S07]  /*0070*/  IMAD R9, R0, UR6, R9 ;  /* 0x0000000600097c24 */ /* 0x001fce000f8e0209 */
[----:B------:R-:W0:Y:S01]  /*0080*/  LDC.64 R6, c[0x0][0x390] ;  /* 0x0000e400ff067b82 */ /* 0x000e220000000a00 */
[----:B--2---:R-:W-:-:S06]  /*0090*/  IMAD.WIDE R2, R9, 0x4, R2 ;  /* 0x0000000409027825 */ /* 0x004fcc00078e0202 */
[----:B-1----:R-:W2:Y:S01]  /*00a0*/  LDG.E R2, desc[UR4][R2.64] ;  /* 0x0000000402027981 */ /* 0x002ea2000c1e1900 */
[----:B---3--:R-:W-:-:S06]  /*00b0*/  IMAD.WIDE R4, R9, 0x4, R4 ;  /* 0x0000000409047825 */ /* 0x008fcc00078e0204 */
[----:B------:R-:W2:Y:S01]  /*00c0*/  LDG.E R5, desc[UR4][R4.64] ;  /* 0x0000000404057981 */ /* 0x000ea2000c1e1900 */
[----:B0-----:R-:W-:Y:S01]  /*00d0*/  IMAD.WIDE R6, R9, 0x4, R6 ;  /* 0x0000000409067825 */ /* 0x001fe200078e0206 */
[----:B--2---:R-:W-:-:S05]  /*00e0*/  IADD3 R9, PT, PT, R2, R5, RZ ;  /* 0x0000000502097210 */ /* 0x004fca0007ffe0ff */
[----:B------:R-:W-:Y:S01]  /*00f0*/  STG.E desc[UR4][R6.64], R9 ;  /* 0x0000000906007986 */ /* 0x000fe2000c101904 */
[----:B------:R-:W-:Y:S05]  /*0100*/  EXIT ;  /* 0x000000000000794d */ /* 0x000fea0003800000 */
.L_x_2:
        /* <DEDUP_REMOVED lines=15> */
.L_x_18:


//--------------------- .text._Z4compP3RGBPSt4pairIiiES_iii --------------------------
	.section	.text._Z4compP3RGBPSt4pairIiiES_iii,"ax",@progbits
	.align	128
        .global         _Z4compP3RGBPSt4pairIiiES_iii
        .type           _Z4compP3RGBPSt4pairIiiES_iii,@function
        .size           _Z4compP3RGBPSt4pairIiiES_iii,(.L_x_19 - _Z4compP3RGBPSt4pairIiiES_iii)
        .other          _Z4compP3RGBPSt4pairIiiES_iii,@"STO_CUDA_ENTRY STV_DEFAULT"
_Z4compP3RGBPSt4pairIiiES_iii:
.text._Z4compP3RGBPSt4pairIiiES_iii:
[----:B------:R-:W-:Y:S08]  /*0000*/  LDC R1, c[0x0][0x37c] ;  /* 0x0000df00ff017b82 */ /* 0x000ff00000000800 */
[----:B------:R-:W0:Y:S01]  /*0010*/  LDC R2, c[0x0][0x39c] ;  /* 0x0000e700ff027b82 */ /* 0x000e220000000800 */
[----:B------:R-:W1:Y:S07]  /*0020*/  S2R R9, SR_TID.X ;  /* 0x0000000000097919 */ /* 0x000e6e0000002100 */
[----:B------:R-:W2:Y:S08]  /*0030*/  LDC R13, c[0x0][0x3a0] ;  /* 0x0000e800ff0d7b82 */ /* 0x000eb00000000800 */
[----:B------:R-:W1:Y:S01]  /*0040*/  S2UR UR4, SR_CTAID.X ;  /* 0x00000000000479c3 */ /* 0x000e620000002500 */
[----:B0-----:R-:W-:-:S07]  /*0050*/  IABS R3, R2 ;  /* 0x0000000200037213 */ /* 0x001fce0000000000 */
[----:B------:R-:W1:Y:S01]  /*0060*/  LDC R12, c[0x0][0x360] ;  /* 0x0000d800ff0c7b82 */ /* 0x000e620000000800 */
[----:B------:R-:W0:Y:S01]  /*0070*/  I2F.RP R8, R3 ;  /* 0x0000000300087306 */ /* 0x000e220000209400 */
[----:B--2---:R-:W-:-:S07]  /*0080*/  IABS R0, R13 ;  /* 0x0000000d00007213 */ /* 0x004fce0000000000 */
[----:B------:R-:W2:Y:S08]  /*0090*/  I2F.RP R10, R0 ;  /* 0x00000000000a7306 */ /* 0x000eb00000209400 */
[----:B0-----:R-:W0:Y:S01]  /*00a0*/  MUFU.RCP R8, R8 ;  /* 0x0000000800087308 */ /* 0x001e220000001000 */
[----:B-1----:R-:W-:-:S07]  /*00b0*/  IMAD R9, R12, UR4, R9 ;  /* 0x000000040c097c24 */ /* 0x002fce000f8e0209 */
[----:B--2---:R-:W1:Y:S01]  /*00c0*/  MUFU.RCP R10, R10 ;  /* 0x0000000a000a7308 */ /* 0x004e620000001000 */
[----:B0-----:R-:W-:-:S07]  /*00d0*/  VIADD R4, R8, 0xffffffe ;  /* 0x0ffffffe08047836 */ /* 0x001fce0000000000 */
[----:B------:R0:W2:Y:S01]  /*00e0*/  F2I.FTZ.U32.TRUNC.NTZ R5, R4 ;  /* 0x0000000400057305 */ /* 0x0000a2000021f000 */
[----:B-1----:R-:W-:Y:S01]  /*00f0*/  VIADD R6, R10, 0xffffffe ;  /* 0x0ffffffe0a067836 */ /* 0x002fe20000000000 */
[----:B------:R-:W-:-:S06]  /*0100*/  IABS R10, R9 ;  /* 0x00000009000a7213 */ /* 0x000fcc0000000000 */
[----:B------:R1:W3:Y:S01]  /*0110*/  F2I.FTZ.U32.TRUNC.NTZ R7, R6 ;  /* 0x0000000600077305 */ /* 0x0002e2000021f000 */
[----:B0-----:R-:W-:Y:S02]  /*0120*/  IMAD.MOV.U32 R4, RZ, RZ, RZ ;  /* 0x000000ffff047224 */ /* 0x001fe400078e00ff */
[----:B--2---:R-:W-:Y:S02]  /*0130*/  IMAD.MOV R8, RZ, RZ, -R5 ;  /* 0x000000ffff087224 */ /* 0x004fe400078e0a05 */
[----:B-1----:R-:W-:Y:S02]  /*0140*/  IMAD.MOV.U32 R6, RZ, RZ, RZ ;  /* 0x000000ffff067224 */ /* 0x002fe400078e00ff */
[----:B------:R-:W-:Y:S02]  /*0150*/  IMAD R11, R8, R3, RZ ;  /* 0x00000003080b7224 */ /* 0x000fe400078e02ff */
[----:B------:R-:W-:Y:S02]  /*0160*/  IMAD.MOV.U32 R8, RZ, RZ, R10 ;  /* 0x000000ffff087224 */ /* 0x000fe400078e000a */
[----:B---3--:R-:W-:Y:S01]  /*0170*/  IMAD.MOV R15, RZ, RZ, -R7 ;  /* 0x000000ffff0f7224 */ /* 0x008fe200078e0a07 */
[----:B------:R-:W0:Y:S01]  /*0180*/  LDC R10, c[0x0][0x3a4] ;  /* 0x0000e900ff0a7b82 */ /* 0x000e220000000800 */
[----:B------:R-:W-:-:S04]  /*0190*/  IMAD.HI.U32 R4, R5, R11, R4 ;  /* 0x0000000b05047227 */ /* 0x000fc800078e0004 */
[----:B------:R-:W-:-:S04]  /*01a0*/  IMAD R15, R15, R0, RZ ;  /* 0x000000000f0f7224 */ /* 0x000fc800078e02ff */
[----:B------:R-:W-:-:S04]  /*01b0*/  IMAD.HI.U32 R7, R7, R15, R6 ;  /* 0x0000000f07077227 */ /* 0x000fc800078e0006 */
[----:B------:R-:W-:-:S04]  /*01c0*/  IMAD.HI.U32 R6, R4, R8, RZ ;  /* 0x0000000804067227 */ /* 0x000fc800078e00ff */
[----:B------:R-:W-:Y:S01]  /*01d0*/  IMAD.HI.U32 R7, R7, R8, RZ ;  /* 0x0000000807077227 */ /* 0x000fe200078e00ff */
[----:B------:R-:W-:-:S03]  /*01e0*/  IADD3 R4, PT, PT, -R6, RZ, RZ ;  /* 0x000000ff06047210 */ /* 0x000fc60007ffe1ff */
[----:B------:R-:W-:Y:S02]  /*01f0*/  IMAD.MOV R7, RZ, RZ, -R7 ;  /* 0x000000ffff077224 */ /* 0x000fe400078e0a07 */
[--C-:B------:R-:W-:Y:S01]  /*0200*/  IMAD R4, R3, R4, R8.reuse ;  /* 0x0000000403047224 */ /* 0x100fe200078e0208 */
[----:B0-----:R-:W-:Y:S01]  /*0210*/  ISETP.GE.AND P1, PT, R10, 0x1, PT ;  /* 0x000000010a00780c */ /* 0x001fe20003f26270 */
[----:B------:R-:W-:-:S03]  /*0220*/  IMAD R7, R0, R7, R8 ;  /* 0x0000000700077224 */ /* 0x000fc600078e0208 */
[----:B------:R-:W-:Y:S02]  /*0230*/  ISETP.GT.U32.AND P4, PT, R3, R4, PT ;  /* 0x000000040300720c */ /* 0x000fe40003f84070 */
[----:B------:R-:W-:-:S11]  /*0240*/  ISETP.GT.U32.AND P0, PT, R0, R7, PT ;  /* 0x000000070000720c */ /* 0x000fd60003f04070 */
[----:B------:R-:W-:Y:S02]  /*0250*/  @!P4 IMAD.IADD R4, R4, 0x1, -R3 ;  /* 0x000000010404c824 */ /* 0x000fe400078e0a03 */
[----:B------:R-:W-:-:S03]  /*0260*/  @!P0 IMAD.IADD R7, R7, 0x1, -R0 ;  /* 0x0000000107078824 */ /* 0x000fc600078e0a00 */
[----:B------:R-:W-:Y:S02]  /*0270*/  ISETP.GE.U32.AND P0, PT, R4, R3, PT ;  /* 0x000000030400720c */ /* 0x000fe40003f06070 */
[----:B------:R-:W-:Y:S02]  /*0280*/  LOP3.LUT R3, R9, R2, RZ, 0x3c, !PT ;  /* 0x0000000209037212 */ /* 0x000fe400078e3cff */
[----:B------:R-:W-:Y:S01]  /*0290*/  ISETP.GT.U32.AND P3, PT, R0, R7, PT ;  /* 0x000000070000720c */ /* 0x000fe20003f64070 */
[----:B------:R-:W-:-:S12]  /*02a0*/  @!P1 EXIT ;  /* 0x000000000000994d */ /* 0x000fd80003800000 */
[----:B------:R-:W0:Y:S01]  /*02b0*/  LDC.64 R4, c[0x0][0x380] ;  /* 0x0000e000ff047b82 */ /* 0x000e220000000a00 */
[----:B------:R-:W-:Y:S01]  /*02c0*/  @!P4 VIADD R6, R6, 0x1 ;  /* 0x000000010606c836 */ /* 0x000fe20000000000 */
[----:B------:R-:W-:Y:S01]  /*02d0*/  ISETP.GE.AND P2, PT, R3, RZ, PT ;  /* 0x000000ff0300720c */ /* 0x000fe20003f46270 */
[----:B------:R-:W1:Y:S01]  /*02e0*/  LDCU.64 UR6, c[0x0][0x358] ;  /* 0x00006b00ff0677ac */ /* 0x000e620008000a00 */
[----:B------:R-:W-:Y:S01]  /*02f0*/  ISETP.GE.AND P1, PT, R9, RZ, PT ;  /* 0x000000ff0900720c */ /* 0x000fe20003f26270 */
[----:B------:R-:W-:Y:S01]  /*0300*/  @P0 VIADD R6, R6, 0x1 ;  /* 0x0000000106060836 */ /* 0x000fe20000000000 */
[----:B------:R-:W-:Y:S01]  /*0310*/  ISETP.GE.U32.AND P0, PT, R10, 0x4, PT ;  /* 0x000000040a00780c */ /* 0x000fe20003f06070 */
[----:B------:R-:W-:Y:S01]  /*0320*/  IMAD.MOV.U32 R8, RZ, RZ, RZ ;  /* 0x000000ffff087224 */ /* 0x000fe200078e00ff */
[----:B------:R-:W-:Y:S02]  /*0330*/  ISETP.NE.AND P5, PT, R2, RZ, PT ;  /* 0x000000ff0200720c */ /* 0x000fe40003fa5270 */
[----:B------:R-:W-:-:S02]  /*0340*/  ISETP.NE.AND P4, PT, R13, RZ, PT ;  /* 0x000000ff0d00720c */ /* 0x000fc40003f85270 */
[----:B------:R-:W-:Y:S01]  /*0350*/  @!P3 IADD3 R7, PT, PT, R7, -R0, RZ ;  /* 0x800000000707b210 */ /* 0x000fe20007ffe0ff */
[----:B------:R-:W-:-:S04]  /*0360*/  IMAD.MOV.U32 R0, RZ, RZ, R6 ;  /* 0x000000ffff007224 */ /* 0x000fc800078e0006 */
[----:B------:R-:W-:Y:S01]  /*0370*/  IMAD.MOV.U32 R6, RZ, RZ, R7 ;  /* 0x000000ffff067224 */ /* 0x000fe200078e0007 */
[----:B------:R-:W-:Y:S01]  /*0380*/  LOP3.LUT R7, R10, 0x3, RZ, 0xc0, !PT ;  /* 0x000000030a077812 */ /* 0x000fe200078ec0ff */
[----:B------:R-:W-:Y:S02]  /*0390*/  @!P2 IMAD.MOV R0, RZ, RZ, -R0 ;  /* 0x000000ffff00a224 */ /* 0x000fe400078e0a00 */
[----:B------:R-:W-:Y:S01]  /*03a0*/  @!P1 IMAD.MOV R6, RZ, RZ, -R6 ;  /* 0x000000ffff069224 */ /* 0x000fe200078e0a06 */
[----:B------:R-:W-:Y:S02]  /*03b0*/  @!P5 LOP3.LUT R0, RZ, R2, RZ, 0x33, !PT ;  /* 0x00000002ff00d212 */ /* 0x000fe400078e33ff */
[----:B------:R-:W-:Y:S01]  /*03c0*/  @!P4 LOP3.LUT R6, RZ, R13, RZ, 0x33, !PT ;  /* 0x0000000dff06c212 */ /* 0x000fe200078e33ff */
[----:B0-----:R-:W-:Y:S01]  /*03d0*/  IMAD.WIDE R2, R9, 0xc, R4 ;  /* 0x0000000c09027825 */ /* 0x001fe200078e0204 */
[----:B-1----:R-:W-:Y:S06]  /*03e0*/  @!P0 BRA `(.L_x_3) ;  /* 0x0000000000f08947 */ /* 0x002fec0003800000 */
[----:B------:R-:W0:Y:S01]  /*03f0*/  LDCU.64 UR4, c[0x0][0x388] ;  /* 0x00007100ff0477ac */ /* 0x000e220008000a00 */
[----:B------:R-:W-:-:S04]  /*0400*/  LOP3.LUT R8, R10, 0x7ffffffc, RZ, 0xc0, !PT ;  /* 0x7ffffffc0a087812 */ /* 0x000fc800078ec0ff */
[----:B------:R-:W-:Y:S01]  /*0410*/  IADD3 R9, PT, PT, -R8, RZ, RZ ;  /* 0x000000ff08097210 */ /* 0x000fe20007ffe1ff */
[----:B0-----:R-:W-:-:S04]  /*0420*/  UIADD3 UR4, UP0, UPT, UR4, 0x10, URZ ;  /* 0x0000001004047890 */ /* 0x001fc8000ff1e0ff */
[----:B------:R-:W-:Y:S02]  /*0430*/  UIADD3.X UR5, UPT, UPT, URZ, UR5, URZ, UP0, !UPT ;  /* 0x00000005ff057290 */ /* 0x000fe400087fe4ff */
[----:B------:R-:W-:-:S04]  /*0440*/  IMAD.U32 R4, RZ, RZ, UR4 ;  /* 0x00000004ff047e24 */ /* 0x000fc8000f8e00ff */
[----:B------:R-:W-:-:S07]  /*0450*/  IMAD.U32 R5, RZ, RZ, UR5 ;  /* 0x00000005ff057e24 */ /* 0x000fce000f8e00ff */
.L_x_12:
[----:B0-----:R-:W2:Y:S01]  /*0460*/  LDG.E R11, desc[UR6][R4.64+-0x10] ;  /* 0xfffff006040b7981 */ /* 0x001ea2000c1e1900 */
[----:B------:R-:W-:Y:S01]  /*0470*/  BSSY.RECONVERGENT B0, `(.L_x_4) ;  /* 0x000000a000007945 */ /* 0x000fe20003800200 */
[----:B--2---:R-:W-:-:S13]  /*0480*/  ISETP.NE.AND P0, PT, R11, R0, PT ;  /* 0x000000000b00720c */ /* 0x004fda0003f05270 */
[----:B------:R-:W-:Y:S05]  /*0490*/  @P0 BRA `(.L_x_5) ;  /* 0x00000000001c0947 */ /* 0x000fea0003800000 */
[----:B------:R-:W2:Y:S02]  /*04a0*/  LDG.E R11, desc[UR6][R4.64+-0xc] ;  /* 0xfffff406040b7981 */ /* 0x000ea4000c1e1900 */
[----:B--2---:R-:W-:-:S13]  /*04b0*/  ISETP.NE.AND P0, PT, R11, R6, PT ;  /* 0x000000060b00720c */ /* 0x004fda0003f05270 */
[----:B------:R-:W0:Y:S08]  /*04c0*/  @!P0 LDC.64 R10, c[0x0][0x390] ;  /* 0x0000e400ff0a8b82 */ /* 0x000e300000000a00 */
[----:B------:R-:W1:Y:S01]  /*04d0*/  @!P0 LDC R13, c[0x0][0x398] ;  /* 0x0000e600ff0d8b82 */ /* 0x000e620000000800 */
[----:B0-----:R0:W-:Y:S04]  /*04e0*/  @!P0 STG.E desc[UR6][R2.64], R10 ;  /* 0x0000000a02008986 */ /* 0x0011e8000c101906 */
[----:B------:R0:W-:Y:S04]  /*04f0*/  @!P0 STG.E desc[UR6][R2.64+0x4], R11 ;  /* 0x0000040b02008986 */ /* 0x0001e8000c101906 */
[----:B-1----:R0:W-:Y:S02]  /*0500*/  @!P0 STG.E desc[UR6][R2.64+0x8], R13 ;  /* 0x0000080d02008986 */ /* 0x0021e4000c101906 */
.L_x_5:
[----:B------:R-:W-:Y:S05]  /*0510*/  BSYNC.RECONVERGENT B0 ;  /* 0x0000000000007941 */ /* 0x000fea0003800200 */
.L_x_4:
        /* <DEDUP_REMOVED lines=11> */
.L_x_7:
[----:B------:R-:W-:Y:S05]  /*05d0*/  BSYNC.RECONVERGENT B0 ;  /* 0x0000000000007941 */ /* 0x000fea0003800200 */
.L_x_6:
        /* <DEDUP_REMOVED lines=11> */
.L_x_9:
[----:B------:R-:W-:Y:S05]  /*0690*/  BSYNC.RECONVERGENT B0 ;  /* 0x0000000000007941 */ /* 0x000fea0003800200 */
.L_x_8:
[----:B0-----:R-:W2:Y:S01]  /*06a0*/  LDG.E R11, desc[UR6][R4.64+0x8] ;  /* 0x00000806040b7981 */ /* 0x001ea2000c1e1900 */
[----:B------:R-:W-:Y:S01]  /*06b0*/  VIADD R9, R9, 0x4 ;  /* 0x0000000409097836 */ /* 0x000fe20000000000 */
[----:B------:R-:W-:Y:S04]  /*06c0*/  BSSY.RECONVERGENT B0, `(.L_x_10) ;  /* 0x000000b000007945 */ /* 0x000fe80003800200 */
[----:B------:R-:W-:Y:S02]  /*06d0*/  ISETP.NE.AND P1, PT, R9, RZ, PT ;  /* 0x000000ff0900720c */ /* 0x000fe40003f25270 */
        /* <DEDUP_REMOVED lines=9> */
.L_x_11:
[----:B------:R-:W-:Y:S05]  /*0770*/  BSYNC.RECONVERGENT B0 ;  /* 0x0000000000007941 */ /* 0x000fea0003800200 */
.L_x_10:
[----:B------:R-:W-:-:S05]  /*0780*/  IADD3 R4, P0, PT, R4, 0x20, RZ ;  /* 0x0000002004047810 */ /* 0x000fca0007f1e0ff */
[----:B------:R-:W-:Y:S01]  /*0790*/  IMAD.X R5, RZ, RZ, R5, P0 ;  /* 0x000000ffff057224 */ /* 0x000fe200000e0605 */
[----:B------:R-:W-:Y:S07]  /*07a0*/  @P1 BRA `(.L_x_12) ;  /* 0xfffffffc002c1947 */ /* 0x000fee000383ffff */
.L_x_3:
[----:B------:R-:W-:-:S13]  /*07b0*/  ISETP.NE.AND P0, PT, R7, RZ, PT ;  /* 0x000000ff0700720c */ /* 0x000fda0003f05270 */
[----:B------:R-:W-:Y:S05]  /*07c0*/  @!P0 EXIT ;  /* 0x000000000000894d */ /* 0x000fea0003800000 */
[----:B------:R-:W1:Y:S01]  /*07d0*/  LDC.64 R4, c[0x0][0x388] ;  /* 0x0000e200ff047b82 */ /* 0x000e620000000a00 */
[----:B------:R-:W-:Y:S02]  /*07e0*/  IMAD.MOV R7, RZ, RZ, -R7 ;  /* 0x000000ffff077224 */ /* 0x000fe400078e0a07 */
[----:B-1----:R-:W-:-:S03]  /*07f0*/  IMAD.WIDE.U32 R8, R8, 0x8, R4 ;  /* 0x0000000808087825 */ /* 0x002fc600078e0004 */
[----:B------:R-:W-:-:S04]  /*0800*/  IADD3 R8, P0, PT, R8, 0x4, RZ ;  /* 0x0000000408087810 */ /* 0x000fc80007f1e0ff */
[----:B------:R-:W-:-:S09]  /*0810*/  IADD3.X R5, PT, PT, RZ, R9, RZ, P0, !PT ;  /* 0x00000009ff057210 */ /* 0x000fd200007fe4ff */
.L_x_15:
[----:B------:R-:W-:-:S05]  /*0820*/  IMAD.MOV.U32 R4, RZ, RZ, R8 ;  /* 0x000000ffff047224 */ /* 0x000fca00078e0008 */
[----:B--2---:R-:W2:Y:S01]  /*0830*/  LDG.E R9, desc[UR6][R4.64+-0x4] ;  /* 0xfffffc0604097981 */ /* 0x004ea2000c1e1900 */
[----:B------:R-:W-:Y:S01]  /*0840*/  VIADD R7, R7, 0x1 ;  /* 0x0000000107077836 */ /* 0x000fe20000000000 */
[----:B------:R-:W-:Y:S01]  /*0850*/  BSSY.RECONVERGENT B0, `(.L_x_13) ;  /* 0x000000c000007945 */ /* 0x000fe20003800200 */
[----:B------:R-:W-:-:S03]  /*0860*/  IADD3 R8, P1, PT, R4, 0x8, RZ ;  /* 0x0000000804087810 */ /* 0x000fc60007f3e0ff */
[----:B------:R-:W-:Y:S02]  /*0870*/  ISETP.NE.AND P2, PT, R7, RZ, PT ;  /* 0x000000ff0700720c */ /* 0x000fe40003f45270 */
[----:B--2---:R-:W-:-:S13]  /*0880*/  ISETP.NE.AND P0, PT, R9, R0, PT ;  /* 0x000000000900720c */ /* 0x004fda0003f05270 */
[----:B------:R-:W-:Y:S05]  /*0890*/  @P0 BRA `(.L_x_14) ;  /* 0x00000000001c0947 */ /* 0x000fea0003800000 */
[----:B------:R-:W2:Y:S02]  /*08a0*/  LDG.E R9, desc[UR6][R4.64] ;  /* 0x0000000604097981 */ /* 0x000ea4000c1e1900 */
[----:B--2---:R-:W-:-:S13]  /*08b0*/  ISETP.NE.AND P0, PT, R9, R6, PT ;  /* 0x000000060900720c */ /* 0x004fda0003f05270 */
[----:B0-----:R-:W0:Y:S08]  /*08c0*/  @!P0 LDC.64 R10, c[0x0][0x390] ;  /* 0x0000e400ff0a8b82 */ /* 0x001e300000000a00 */
[----:B------:R-:W1:Y:S01]  /*08d0*/  @!P0 LDC R9, c[0x0][0x398] ;  /* 0x0000e600ff098b82 */ /* 0x000e620000000800 */
[----:B0-----:R2:W-:Y:S04]  /*08e0*/  @!P0 STG.E desc[UR6][R2.64], R10 ;  /* 0x0000000a02008986 */ /* 0x0015e8000c101906 */
[----:B------:R2:W-:Y:S04]  /*08f0*/  @!P0 STG.E desc[UR6][R2.64+0x4], R11 ;  /* 0x0000040b02008986 */ /* 0x0005e8000c101906 */
[----:B-1----:R2:W-:Y:S02]  /*0900*/  @!P0 STG.E desc[UR6][R2.64+0x8], R9 ;  /* 0x0000080902008986 */ /* 0x0025e4000c101906 */
.L_x_14:
[----:B------:R-:W-:Y:S05]  /*0910*/  BSYNC.RECONVERGENT B0 ;  /* 0x0000000000007941 */ /* 0x000fea0003800200 */
.L_x_13:
[----:B------:R-:W-:Y:S01]  /*0920*/  IMAD.X R5, RZ, RZ, R5, P1 ;  /* 0x000000ffff057224 */ /* 0x000fe200008e0605 */
[----:B------:R-:W-:Y:S06]  /*0930*/  @P2 BRA `(.L_x_15) ;  /* 0xfffffffc00b82947 */ /* 0x000fec000383ffff */
[----:B------:R-:W-:Y:S05]  /*0940*/  EXIT ;  /* 0x000000000000794d */ /* 0x000fea0003800000 */
.L_x_16:
        /* <DEDUP_REMOVED lines=11> */
.L_x_19:


//--------------------- .nv.global.init           --------------------------
	.section	.nv.global.init,"aw",@progbits
.nv.global.init:
	.type		$str,@object
	.size		$str,(.L_0 - $str)
$str:
        /*0000*/ 	.byte	0x25, 0x64, 0x20, 0x0a, 0x00
.L_0:


//--------------------- .nv.shared.reserved.0     --------------------------
	.section	.nv.shared.reserved.0,"aw",@nobits
	.weak		__nv_reservedSMEM_offset_0_alias
	.size		__nv_reservedSMEM_offset_0_alias, 0, 64
	.other		__nv_reservedSMEM_offset_0_alias,@"STO_CUDA_RESERVED_SHARED STV_DEFAULT"
__nv_reservedSMEM_offset_0_alias:
	.zero		0
	.zero		64


//--------------------- .nv.constant0._Z5printPi  --------------------------
	.section	.nv.constant0._Z5printPi,"a",@progbits
	.sectionflags	@""
	.align	4
.nv.constant0._Z5printPi:
	.zero		904


//--------------------- .nv.constant0._Z3addPiS_S_i --------------------------
	.section	.nv.constant0._Z3addPiS_S_i,"a",@progbits
	.sectionflags	@""
	.align	4
.nv.constant0._Z3addPiS_S_i:
	.zero		924


//--------------------- .nv.constant0._Z4compP3RGBPSt4pairIiiES_iii --------------------------
	.section	.nv.constant0._Z4compP3RGBPSt4pairIiiES_iii,"a",@progbits
	.sectionflags	@""
	.align	4
.nv.constant0._Z4compP3RGBPSt4pairIiiES_iii:
	.zero		936


//--------------------- SYMBOLS --------------------------

	.type		.nv.reservedSmem.offset0,@object
	.size		.nv.reservedSmem.offset0,0x4
	.type		vprintf,@function
